	.headerflags	@"EF_CUDA_TEXMODE_UNIFIED EF_CUDA_64BIT_ADDRESS EF_CUDA_ACCELERATORS EF_CUDA_SM90 EF_CUDA_VIRTUAL_SM(EF_CUDA_SM90)"
	.elftype	@"ET_EXEC"


//--------------------- .nv.info                  --------------------------
	.section	.nv.info,"",@"SHT_CUDA_INFO"
	.align	4


	//----- nvinfo : EIATTR_REGCOUNT
	.align		4
        /*0000*/ 	.byte	0x04, 0x2f
        /*0002*/ 	.short	(.L_2 - .L_1)
	.align		4
.L_1:
        /*0004*/ 	.word	index@(triton_per_fused__native_batch_norm_legit_convolution_18)
        /*0008*/ 	.word	0x00000018


	//----- nvinfo : EIATTR_MIN_STACK_SIZE
	.align		4
.L_2:
        /*000c*/ 	.byte	0x04, 0x12
        /*000e*/ 	.short	(.L_4 - .L_3)
	.align		4
.L_3:
        /*0010*/ 	.word	index@(triton_per_fused__native_batch_norm_legit_convolution_18)
        /*0014*/ 	.word	0x00000000


	//----- nvinfo : EIATTR_FRAME_SIZE
	.align		4
.L_4:
        /*0018*/ 	.byte	0x04, 0x11
        /*001a*/ 	.short	(.L_6 - .L_5)
	.align		4
.L_5:
        /*001c*/ 	.word	index@(triton_per_fused__native_batch_norm_legit_convolution_18)
        /*0020*/ 	.word	0x00000000


	//----- nvinfo : EIATTR_MIN_STACK_SIZE
	.align		4
.L_6:
        /*0024*/ 	.byte	0x04, 0x12
        /*0026*/ 	.short	(.L_8 - .L_7)
	.align		4
.L_7:
        /*0028*/ 	.word	index@(triton_per_fused__native_batch_norm_legit_convolution_18)
        /*002c*/ 	.word	0x00000000
.L_8:


//--------------------- .nv.info.triton_per_fused__native_batch_norm_legit_convolution_18 --------------------------
	.section	.nv.info.triton_per_fused__native_batch_norm_legit_convolution_18,"",@"SHT_CUDA_INFO"
	.sectionflags	@""
	.align	4


	//----- nvinfo : EIATTR_CUDA_API_VERSION
	.align		4
        /*0000*/ 	.byte	0x04, 0x37
        /*0002*/ 	.short	(.L_10 - .L_9)
.L_9:
        /*0004*/ 	.word	0x0000007c


	//----- nvinfo : EIATTR_KPARAM_INFO
	.align		4
.L_10:
        /*0008*/ 	.byte	0x04, 0x17
        /*000a*/ 	.short	(.L_12 - .L_11)
.L_11:
        /*000c*/ 	.word	0x00000000
        /*0010*/ 	.short	0x0005
        /*0012*/ 	.short	0x0024
        /*0014*/ 	.byte	0x00, 0xf0, 0x11, 0x00


	//----- nvinfo : EIATTR_KPARAM_INFO
	.align		4
.L_12:
        /*0018*/ 	.byte	0x04, 0x17
        /*001a*/ 	.short	(.L_14 - .L_13)
.L_13:
        /*001c*/ 	.word	0x00000000
        /*0020*/ 	.short	0x0004
        /*0022*/ 	.short	0x0020
        /*0024*/ 	.byte	0x00, 0xf0, 0x11, 0x00


	//----- nvinfo : EIATTR_KPARAM_INFO
	.align		4
.L_14:
        /*0028*/ 	.byte	0x04, 0x17
        /*002a*/ 	.short	(.L_16 - .L_15)
.L_15:
        /*002c*/ 	.word	0x00000000
        /*0030*/ 	.short	0x0003
        /*0032*/ 	.short	0x0018
        /*0034*/ 	.byte	0x00, 0xf4, 0x21, 0x00


	//----- nvinfo : EIATTR_KPARAM_INFO
	.align		4
.L_16:
        /*0038*/ 	.byte	0x04, 0x17
        /*003a*/ 	.short	(.L_18 - .L_17)
.L_17:
        /*003c*/ 	.word	0x00000000
        /*0040*/ 	.short	0x0002
        /*0042*/ 	.short	0x0010
        /*0044*/ 	.byte	0x00, 0xf4, 0x21, 0x00


	//----- nvinfo : EIATTR_KPARAM_INFO
	.align		4
.L_18:
        /*0048*/ 	.byte	0x04, 0x17
        /*004a*/ 	.short	(.L_20 - .L_19)
.L_19:
        /*004c*/ 	.word	0x00000000
        /*0050*/ 	.short	0x0001
        /*0052*/ 	.short	0x0008
        /*0054*/ 	.byte	0x00, 0xf4, 0x21, 0x00


	//----- nvinfo : EIATTR_KPARAM_INFO
	.align		4
.L_20:
        /*0058*/ 	.byte	0x04, 0x17
        /*005a*/ 	.short	(.L_22 - .L_21)
.L_21:
        /*005c*/ 	.word	0x00000000
        /*0060*/ 	.short	0x0000
        /*0062*/ 	.short	0x0000
        /*0064*/ 	.byte	0x00, 0xf4, 0x21, 0x00


	//----- nvinfo : EIATTR_SPARSE_MMA_MASK
	.align		4
.L_22:
        /*0068*/ 	.byte	0x03, 0x50
        /*006a*/ 	.short	0x0000


	//----- nvinfo : EIATTR_MAXREG_COUNT
	.align		4
        /*006c*/ 	.byte	0x03, 0x1b
        /*006e*/ 	.short	0x00ff


	//----- nvinfo : EIATTR_COOP_GROUP_MASK_REGIDS
	.align		4
        /*0070*/ 	.byte	0x04, 0x29
        /*0072*/ 	.short	(.L_24 - .L_23)


	//   ....[0]....
.L_23:
        /*0074*/ 	.word	0xffffffff


	//   ....[1]....
        /*0078*/ 	.word	0xffffffff


	//   ....[2]....
        /*007c*/ 	.word	0xffffffff


	//   ....[3]....
        /*0080*/ 	.word	0xffffffff


	//   ....[4]....
        /*0084*/ 	.word	0xffffffff


	//   ....[5]....
        /*0088*/ 	.word	0xffffffff


	//   ....[6]....
        /*008c*/ 	.word	0xffffffff


	//   ....[7]....
        /*0090*/ 	.word	0xffffffff


	//   ....[8]....
        /*0094*/ 	.word	0xffffffff


	//   ....[9]....
        /*0098*/ 	.word	0xffffffff


	//   ....[10]....
        /*009c*/ 	.word	0xffffffff


	//   ....[11]....
        /*00a0*/ 	.word	0xffffffff


	//   ....[12]....
        /*00a4*/ 	.word	0xffffffff


	//   ....[13]....
        /*00a8*/ 	.word	0xffffffff


	//   ....[14]....
        /*00ac*/ 	.word	0xffffffff


	//   ....[15]....
        /*00b0*/ 	.word	0xffffffff


	//----- nvinfo : EIATTR_COOP_GROUP_INSTR_OFFSETS
	.align		4
.L_24:
        /*00b4*/ 	.byte	0x04, 0x28
        /*00b6*/ 	.short	(.L_26 - .L_25)


	//   ....[0]....
.L_25:
        /*00b8*/ 	.word	0x000001d0


	//   ....[1]....
        /*00bc*/ 	.word	0x000001f0


	//   ....[2]....
        /*00c0*/ 	.word	0x00000210


	//   ....[3]....
        /*00c4*/ 	.word	0x00000230


	//   ....[4]....
        /*00c8*/ 	.word	0x00000250


	//   ....[5]....
        /*00cc*/ 	.word	0x000002c0


	//   ....[6]....
        /*00d0*/ 	.word	0x000002e0


	//   ....[7]....
        /*00d4*/ 	.word	0x00000310


	//   ....[8]....
        /*00d8*/ 	.word	0x00000410


	//   ....[9]....
        /*00dc*/ 	.word	0x00000430


	//   ....[10]....
        /*00e0*/ 	.word	0x00000450


	//   ....[11]....
        /*00e4*/ 	.word	0x00000470


	//   ....[12]....
        /*00e8*/ 	.word	0x000004a0


	//   ....[13]....
        /*00ec*/ 	.word	0x00000500


	//   ....[14]....
        /*00f0*/ 	.word	0x00000520


	//   ....[15]....
        /*00f4*/ 	.word	0x00000540


	//----- nvinfo : EIATTR_EXIT_INSTR_OFFSETS
	.align		4
.L_26:
        /*00f8*/ 	.byte	0x04, 0x1c
        /*00fa*/ 	.short	(.L_28 - .L_27)


	//   ....[0]....
.L_27:
        /*00fc*/ 	.word	0x00000640


	//   ....[1]....
        /*0100*/ 	.word	0x00000660


	//----- nvinfo : EIATTR_REQNTID
	.align		4
.L_28:
        /*0104*/ 	.byte	0x04, 0x10
        /*0106*/ 	.short	(.L_30 - .L_29)
.L_29:
        /*0108*/ 	.word	0x00000100
        /*010c*/ 	.word	0x00000001
        /*0110*/ 	.word	0x00000001


	//----- nvinfo : EIATTR_CBANK_PARAM_SIZE
	.align		4
.L_30:
        /*0114*/ 	.byte	0x03, 0x19
        /*0116*/ 	.short	0x0028


	//----- nvinfo : EIATTR_PARAM_CBANK
	.align		4
        /*0118*/ 	.byte	0x04, 0x0a
        /*011a*/ 	.short	(.L_32 - .L_31)
	.align		4
.L_31:
        /*011c*/ 	.word	index@(.nv.constant0.triton_per_fused__native_batch_norm_legit_convolution_18)
        /*0120*/ 	.short	0x0210
        /*0122*/ 	.short	0x0028


	//----- nvinfo : EIATTR_SW_WAR
	.align		4
.L_32:
        /*0124*/ 	.byte	0x04, 0x36
        /*0126*/ 	.short	(.L_34 - .L_33)
.L_33:
        /*0128*/ 	.word	0x00000008
.L_34:


//--------------------- .nv.callgraph             --------------------------
	.section	.nv.callgraph,"",@"SHT_CUDA_CALLGRAPH"
	.align	4
	.sectionentsize	8
	.align		4
        /*0000*/ 	.word	0x00000000
	.align		4
        /*0004*/ 	.word	0xffffffff
	.align		4
        /*0008*/ 	.word	0x00000000
	.align		4
        /*000c*/ 	.word	0xfffffffe
	.align		4
        /*0010*/ 	.word	0x00000000
	.align		4
        /*0014*/ 	.word	0xfffffffd
	.align		4
        /*0018*/ 	.word	0x00000000
	.align		4
        /*001c*/ 	.word	0xfffffffc


//--------------------- .nv.constant4             --------------------------
	.section	.nv.constant4,"a",@progbits
	.align	8
	.align		8
.nv.constant4:
        /*0000*/ 	.dword	_$_str


//--------------------- .text.triton_per_fused__native_batch_norm_legit_convolution_18 --------------------------
	.section	.text.triton_per_fused__native_batch_norm_legit_convolution_18,"ax",@progbits
	.sectionflags	@"SHF_BARRIERS=1"
	.align	128
        .global         triton_per_fused__native_batch_norm_legit_convolution_18
        .type           triton_per_fused__native_batch_norm_legit_convolution_18,@function
        .size           triton_per_fused__native_batch_norm_legit_convolution_18,(.L_x_1 - triton_per_fused__native_batch_norm_legit_convolution_18)
        .other          triton_per_fused__native_batch_norm_legit_convolution_18,@"STO_CUDA_ENTRY STV_DEFAULT"
triton_per_fused__native_batch_norm_legit_convolution_18:
.text.triton_per_fused__native_batch_norm_legit_convolution_18:
[----:B------:R-:W0:Y:S02]  /*0000*/  LDC R1, c[0x0][0x28] ;  /* 0x00000a00ff017b82 */ /* 0x000e240000000800 */
[----:B------:R-:W1:Y:S01]  /*0010*/  S2R R0, SR_CTAID.X ;  /* 0x0000000000007919 */ /* 0x000e620000002500 */
[----:B------:R-:W2:Y:S01]  /*0020*/  LDC.64 R12, c[0x0][0x220] ;  /* 0x00008800ff0c7b82 */ /* 0x000ea20000000a00 */
[----:B------:R-:W-:Y:S01]  /*0030*/  ULDC.64 UR6, c[0x0][0x208] ;  /* 0x0000820000067ab9 */ /* 0x000fe20000000a00 */
[----:B------:R-:W3:Y:S06]  /*0040*/  S2R R16, SR_TID.X ;  /* 0x0000000000107919 */ /* 0x000eec0000002100 */
[----:B------:R-:W4:Y:S01]  /*0050*/  LDC.64 R2, c[0x0][0x210] ;  /* 0x00008400ff027b82 */ /* 0x000f220000000a00 */
[----:B-1----:R-:W-:-:S04]  /*0060*/  SHF.R.S32.HI R5, RZ, 0x1f, R0 ;  /* 0x0000001fff057819 */ /* 0x002fc80000011400 */
[----:B------:R-:W-:Y:S02]  /*0070*/  LEA.HI R4, R5, R0, RZ, 0x6 ;  /* 0x0000000005047211 */ /* 0x000fe400078f30ff */
[----:B---3--:R-:W-:Y:S02]  /*0080*/  SHF.L.U32 R8, R16, 0x2, RZ ;  /* 0x0000000210087819 */ /* 0x008fe400000006ff */
[----:B------:R-:W-:Y:S02]  /*0090*/  LOP3.LUT R7, R4, 0xffffffc0, RZ, 0xc0, !PT ;  /* 0xffffffc004077812 */ /* 0x000fe400078ec0ff */
[----:B------:R-:W-:Y:S02]  /*00a0*/  LOP3.LUT R5, R8, 0x3fc, RZ, 0xc0, !PT ;  /* 0x000003fc08057812 */ /* 0x000fe400078ec0ff */
[----:B------:R-:W-:Y:S02]  /*00b0*/  IADD3 R7, -R7, R0, RZ ;  /* 0x0000000007077210 */ /* 0x000fe40007ffe1ff */
[----:B------:R-:W-:-:S03]  /*00c0*/  LEA R5, R0, R5, 0xa ;  /* 0x0000000500057211 */ /* 0x000fc600078e50ff */
[----:B--2---:R-:W-:-:S04]  /*00d0*/  IMAD.WIDE R12, R7, 0x4, R12 ;  /* 0x00000004070c7825 */ /* 0x004fc800078e020c */
[----:B----4-:R-:W-:Y:S02]  /*00e0*/  IMAD.WIDE R2, R5, 0x4, R2 ;  /* 0x0000000405027825 */ /* 0x010fe400078e0202 */
[----:B------:R-:W2:Y:S04]  /*00f0*/  LDG.E.EL R12, desc[UR6][R12.64] ;  /* 0x000000060c0c7981 */ /* 0x000ea8000c2e1900 */
[----:B------:R-:W2:Y:S01]  /*0100*/  LDG.E.128 R4, desc[UR6][R2.64] ;  /* 0x0000000602047981 */ /* 0x000ea2000c1e1d00 */
[----:B------:R-:W1:Y:S01]  /*0110*/  S2UR UR5, SR_CgaCtaId ;  /* 0x00000000000579c3 */ /* 0x000e620000008800 */
[C---:B------:R-:W-:Y:S01]  /*0120*/  LOP3.LUT P1, RZ, R16.reuse, 0x1f, RZ, 0xc0, !PT ;  /* 0x0000001f10ff7812 */ /* 0x040fe2000782c0ff */
[----:B------:R-:W-:Y:S01]  /*0130*/  UMOV UR4, 0x400 ;  /* 0x0000040000047882 */ /* 0x000fe20000000000 */
[----:B------:R-:W-:Y:S01]  /*0140*/  ISETP.GE.AND P2, PT, R16, 0x8, PT ;  /* 0x000000081000780c */ /* 0x000fe20003f46270 */
[----:B-1----:R-:W-:Y:S01]  /*0150*/  UPRMT UR4, UR5, 0x654, UR4 ;  /* 0x0000065405047896 */ /* 0x002fe20008000004 */
[--C-:B--2---:R-:W-:Y:S01]  /*0160*/  FADD R4, R4, R12.reuse ;  /* 0x0000000c04047221 */ /* 0x104fe20000000000 */
[--C-:B------:R-:W-:Y:S01]  /*0170*/  FADD R5, R5, R12.reuse ;  /* 0x0000000c05057221 */ /* 0x100fe20000000000 */
[----:B------:R-:W-:-:S03]  /*0180*/  FADD R6, R6, R12 ;  /* 0x0000000c06067221 */ /* 0x000fc60000000000 */
[----:B------:R-:W-:Y:S01]  /*0190*/  FADD R11, R4, R5 ;  /* 0x00000005040b7221 */ /* 0x000fe20000000000 */
[----:B------:R-:W-:-:S03]  /*01a0*/  FADD R7, R7, R12 ;  /* 0x0000000c07077221 */ /* 0x000fc60000000000 */
[----:B------:R-:W-:-:S04]  /*01b0*/  FADD R14, R6, R11 ;  /* 0x0000000b060e7221 */ /* 0x000fc80000000000 */
[----:B------:R-:W-:-:S05]  /*01c0*/  FADD R14, R7, R14 ;  /* 0x0000000e070e7221 */ /* 0x000fca0000000000 */
[----:B------:R-:W1:Y:S02]  /*01d0*/  SHFL.BFLY PT, R11, R14, 0x10, 0x1f ;  /* 0x0e001f000e0b7f89 */ /* 0x000e6400000e0000 */
[----:B-1----:R-:W-:-:S05]  /*01e0*/  FADD R11, R14, R11 ;  /* 0x0000000b0e0b7221 */ /* 0x002fca0000000000 */
[----:B------:R-:W1:Y:S02]  /*01f0*/  SHFL.BFLY PT, R18, R11, 0x8, 0x1f ;  /* 0x0d001f000b127f89 */ /* 0x000e6400000e0000 */
[----:B-1----:R-:W-:-:S05]  /*0200*/  FADD R18, R11, R18 ;  /* 0x000000120b127221 */ /* 0x002fca0000000000 */
[----:B------:R-:W1:Y:S02]  /*0210*/  SHFL.BFLY PT, R13, R18, 0x4, 0x1f ;  /* 0x0c801f00120d7f89 */ /* 0x000e6400000e0000 */
[----:B-1----:R-:W-:-:S05]  /*0220*/  FADD R13, R18, R13 ;  /* 0x0000000d120d7221 */ /* 0x002fca0000000000 */
[----:B------:R-:W1:Y:S02]  /*0230*/  SHFL.BFLY PT, R12, R13, 0x2, 0x1f ;  /* 0x0c401f000d0c7f89 */ /* 0x000e6400000e0000 */
[----:B-1----:R-:W-:-:S05]  /*0240*/  FADD R12, R13, R12 ;  /* 0x0000000c0d0c7221 */ /* 0x002fca0000000000 */
[----:B------:R-:W1:Y:S01]  /*0250*/  SHFL.BFLY PT, R15, R12, 0x1, 0x1f ;  /* 0x0c201f000c0f7f89 */ /* 0x000e6200000e0000 */
[----:B------:R-:W-:-:S04]  /*0260*/  SHF.R.U32.HI R11, RZ, 0x3, R16 ;  /* 0x00000003ff0b7819 */ /* 0x000fc80000011610 */
[----:B------:R-:W-:Y:S01]  /*0270*/  LOP3.LUT R11, R11, 0x1c, RZ, 0xc0, !PT ;  /* 0x0000001c0b0b7812 */ /* 0x000fe200078ec0ff */
[----:B-1----:R-:W-:-:S05]  /*0280*/  FADD R14, R12, R15 ;  /* 0x0000000f0c0e7221 */ /* 0x002fca0000000000 */
[----:B------:R-:W-:Y:S01]  /*0290*/  @!P1 STS [R11+UR4], R14 ;  /* 0x0000000e0b009988 */ /* 0x000fe20008000804 */
[----:B------:R-:W-:Y:S06]  /*02a0*/  BAR.SYNC.DEFER_BLOCKING 0x0 ;  /* 0x0000000000007b1d */ /* 0x000fec0000010000 */
[----:B------:R-:W1:Y:S04]  /*02b0*/  @!P2 LDS R10, [R8+UR4] ;  /* 0x00000004080aa984 */ /* 0x000e680008000800 */
[----:B-1----:R-:W1:Y:S02]  /*02c0*/  SHFL.BFLY PT, R13, R10, 0x4, 0x1f ;  /* 0x0c801f000a0d7f89 */ /* 0x002e6400000e0000 */
[----:B-1----:R-:W-:-:S05]  /*02d0*/  FADD R13, R10, R13 ;  /* 0x0000000d0a0d7221 */ /* 0x002fca0000000000 */
[----:B------:R-:W1:Y:S01]  /*02e0*/  SHFL.BFLY PT, R12, R13, 0x2, 0x1f ;  /* 0x0c401f000d0c7f89 */ /* 0x000e6200000e0000 */
[----:B------:R-:W-:Y:S01]  /*02f0*/  LOP3.LUT P0, RZ, R16, 0x7, RZ, 0xc0, !PT ;  /* 0x0000000710ff7812 */ /* 0x000fe2000780c0ff */
[----:B-1----:R-:W-:-:S05]  /*0300*/  FADD R12, R13, R12 ;  /* 0x0000000c0d0c7221 */ /* 0x002fca0000000000 */
[----:B------:R-:W1:Y:S01]  /*0310*/  SHFL.BFLY PT, R15, R12, 0x1, 0x1f ;  /* 0x0c201f000c0f7f89 */ /* 0x000e6200000e0000 */
[----:B------:R-:W-:Y:S01]  /*0320*/  ISETP.LT.AND P0, PT, R16, 0x8, !P0 ;  /* 0x000000081000780c */ /* 0x000fe20004701270 */
[----:B-1----:R-:W-:-:S12]  /*0330*/  FADD R15, R12, R15 ;  /* 0x0000000f0c0f7221 */ /* 0x002fd80000000000 */
[----:B------:R-:W-:Y:S01]  /*0340*/  @P0 STS [R8+UR4], R15 ;  /* 0x0000000f08000988 */ /* 0x000fe20008000804 */
[----:B------:R-:W-:Y:S06]  /*0350*/  BAR.SYNC.DEFER_BLOCKING 0x0 ;  /* 0x0000000000007b1d */ /* 0x000fec0000010000 */
[----:B------:R-:W1:Y:S02]  /*0360*/  LDS R14, [UR4] ;  /* 0x00000004ff0e7984 */ /* 0x000e640008000800 */
[----:B-1----:R-:W-:-:S04]  /*0370*/  FADD R10, RZ, R14 ;  /* 0x0000000eff0a7221 */ /* 0x002fc80000000000 */
[----:B------:R-:W-:-:S04]  /*0380*/  FMUL R10, R10, 0.0009765625 ;  /* 0x3a8000000a0a7820 */ /* 0x000fc80000400000 */
[--C-:B------:R-:W-:Y:S01]  /*0390*/  FADD R14, R5, -R10.reuse ;  /* 0x8000000a050e7221 */ /* 0x100fe20000000000 */
[----:B------:R-:W-:-:S03]  /*03a0*/  FADD R13, R4, -R10 ;  /* 0x8000000a040d7221 */ /* 0x000fc60000000000 */
[----:B------:R-:W-:Y:S01]  /*03b0*/  FMUL R14, R14, R14 ;  /* 0x0000000e0e0e7220 */ /* 0x000fe20000400000 */
[----:B------:R-:W-:-:S03]  /*03c0*/  FADD R12, R6, -R10 ;  /* 0x8000000a060c7221 */ /* 0x000fc60000000000 */
[----:B------:R-:W-:Y:S01]  /*03d0*/  FFMA R17, R13, R13, R14 ;  /* 0x0000000d0d117223 */ /* 0x000fe2000000000e */
[----:B------:R-:W-:-:S03]  /*03e0*/  FADD R13, R7, -R10 ;  /* 0x8000000a070d7221 */ /* 0x000fc60000000000 */
[----:B------:R-:W-:-:S04]  /*03f0*/  FFMA R12, R12, R12, R17 ;  /* 0x0000000c0c0c7223 */ /* 0x000fc80000000011 */
[----:B------:R-:W-:-:S05]  /*0400*/  FFMA R12, R13, R13, R12 ;  /* 0x0000000d0d0c7223 */ /* 0x000fca000000000c */
[----:B------:R-:W1:Y:S02]  /*0410*/  SHFL.BFLY PT, R13, R12, 0x10, 0x1f ;  /* 0x0e001f000c0d7f89 */ /* 0x000e6400000e0000 */
[----:B-1----:R-:W-:-:S05]  /*0420*/  FADD R13, R12, R13 ;  /* 0x0000000d0c0d7221 */ /* 0x002fca0000000000 */
[----:B------:R-:W1:Y:S02]  /*0430*/  SHFL.BFLY PT, R14, R13, 0x8, 0x1f ;  /* 0x0d001f000d0e7f89 */ /* 0x000e6400000e0000 */
[----:B-1----:R-:W-:-:S05]  /*0440*/  FADD R14, R13, R14 ;  /* 0x0000000e0d0e7221 */ /* 0x002fca0000000000 */
[----:B------:R-:W1:Y:S02]  /*0450*/  SHFL.BFLY PT, R15, R14, 0x4, 0x1f ;  /* 0x0c801f000e0f7f89 */ /* 0x000e6400000e0000 */
[----:B-1----:R-:W-:-:S05]  /*0460*/  FADD R15, R14, R15 ;  /* 0x0000000f0e0f7221 */ /* 0x002fca0000000000 */
[----:B------:R-:W1:Y:S02]  /*0470*/  SHFL.BFLY PT, R18, R15, 0x2, 0x1f ;  /* 0x0c401f000f127f89 */ /* 0x000e6400000e0000 */
[----:B-1----:R-:W-:Y:S02]  /*0480*/  FADD R18, R15, R18 ;  /* 0x000000120f127221 */ /* 0x002fe40000000000 */
[----:B------:R-:W1:Y:S03]  /*0490*/  LDC.64 R14, c[0x0][0x228] ;  /* 0x00008a00ff0e7b82 */ /* 0x000e660000000a00 */
[----:B------:R-:W2:Y:S02]  /*04a0*/  SHFL.BFLY PT, R17, R18, 0x1, 0x1f ;  /* 0x0c201f0012117f89 */ /* 0x000ea400000e0000 */
[----:B--2---:R-:W-:-:S03]  /*04b0*/  FADD R20, R18, R17 ;  /* 0x0000001112147221 */ /* 0x004fc60000000000 */
[----:B------:R-:W-:Y:S06]  /*04c0*/  BAR.SYNC.DEFER_BLOCKING 0x0 ;  /* 0x0000000000007b1d */ /* 0x000fec0000010000 */
[----:B------:R-:W-:Y:S02]  /*04d0*/  @!P1 STS [R11+UR4], R20 ;  /* 0x000000140b009988 */ /* 0x000fe40008000804 */
[----:B------:R-:W-:Y:S06]  /*04e0*/  BAR.SYNC.DEFER_BLOCKING 0x0 ;  /* 0x0000000000007b1d */ /* 0x000fec0000010000 */
[----:B------:R-:W2:Y:S04]  /*04f0*/  @!P2 LDS R9, [R8+UR4] ;  /* 0x000000040809a984 */ /* 0x000ea80008000800 */
[----:B--2---:R-:W2:Y:S02]  /*0500*/  SHFL.BFLY PT, R12, R9, 0x4, 0x1f ;  /* 0x0c801f00090c7f89 */ /* 0x004ea400000e0000 */
[----:B--2---:R-:W-:-:S05]  /*0510*/  FADD R17, R9, R12 ;  /* 0x0000000c09117221 */ /* 0x004fca0000000000 */
[----:B------:R-:W2:Y:S02]  /*0520*/  SHFL.BFLY PT, R12, R17, 0x2, 0x1f ;  /* 0x0c401f00110c7f89 */ /* 0x000ea400000e0000 */
[----:B--2---:R-:W-:-:S05]  /*0530*/  FADD R19, R17, R12 ;  /* 0x0000000c11137221 */ /* 0x004fca0000000000 */
[----:B------:R-:W2:Y:S02]  /*0540*/  SHFL.BFLY PT, R12, R19, 0x1, 0x1f ;  /* 0x0c201f00130c7f89 */ /* 0x000ea400000e0000 */
[----:B--2---:R-:W-:Y:S01]  /*0550*/  FADD R21, R19, R12 ;  /* 0x0000000c13157221 */ /* 0x004fe20000000000 */
[----:B------:R-:W-:Y:S01]  /*0560*/  HFMA2.MMA R18, -RZ, RZ, 0.8125, 0 ;  /* 0x3a800000ff127435 */ /* 0x000fe200000001ff */
[----:B------:R-:W2:Y:S03]  /*0570*/  LDC.64 R12, c[0x0][0x218] ;  /* 0x00008600ff0c7b82 */ /* 0x000ea60000000a00 */
[----:B------:R-:W-:Y:S05]  /*0580*/  @P0 STS [R8+UR4], R21 ;  /* 0x0000001508000988 */ /* 0x000fea0008000804 */
[----:B------:R-:W-:Y:S06]  /*0590*/  BAR.SYNC.DEFER_BLOCKING 0x0 ;  /* 0x0000000000007b1d */ /* 0x000fec0000010000 */
[----:B------:R-:W3:Y:S04]  /*05a0*/  LDS R11, [UR4] ;  /* 0x00000004ff0b7984 */ /* 0x000ee80008000800 */
[----:B------:R4:W-:Y:S01]  /*05b0*/  STG.E.128 desc[UR6][R2.64], R4 ;  /* 0x0000000402007986 */ /* 0x0009e2000c101d06 */
[----:B------:R-:W-:Y:S01]  /*05c0*/  BAR.SYNC.DEFER_BLOCKING 0x0 ;  /* 0x0000000000007b1d */ /* 0x000fe20000010000 */
[----:B------:R-:W-:Y:S01]  /*05d0*/  LOP3.LUT P0, RZ, R16, 0xff, RZ, 0xc0, !PT ;  /* 0x000000ff10ff7812 */ /* 0x000fe2000780c0ff */
[----:B--2---:R-:W-:-:S04]  /*05e0*/  IMAD.WIDE R12, R0, 0x4, R12 ;  /* 0x00000004000c7825 */ /* 0x004fc800078e020c */
[----:B---3--:R-:W-:-:S04]  /*05f0*/  FADD R11, RZ, R11 ;  /* 0x0000000bff0b7221 */ /* 0x008fc80000000000 */
[----:B------:R-:W-:-:S06]  /*0600*/  FFMA R11, R11, R18, 9.9999997473787516356e-06 ;  /* 0x3727c5ac0b0b7423 */ /* 0x000fcc0000000012 */
[----:B------:R-:W2:Y:S01]  /*0610*/  MUFU.RSQ R11, R11 ;  /* 0x0000000b000b7308 */ /* 0x000ea20000001400 */
[----:B-1----:R-:W-:Y:S01]  /*0620*/  IMAD.WIDE R8, R0, 0x4, R14 ;  /* 0x0000000400087825 */ /* 0x002fe200078e020e */
[----:B--2---:R4:W-:Y:S01]  /*0630*/  @!P0 STG.E desc[UR6][R12.64], R11 ;  /* 0x0000000b0c008986 */ /* 0x0049e2000c101906 */
[----:B------:R-:W-:Y:S05]  /*0640*/  @P0 EXIT ;  /* 0x000000000000094d */ /* 0x000fea0003800000 */
[----:B------:R-:W-:Y:S01]  /*0650*/  STG.E desc[UR6][R8.64], R10 ;  /* 0x0000000a08007986 */ /* 0x000fe2000c101906 */
[----:B------:R-:W-:Y:S05]  /*0660*/  EXIT ;  /* 0x000000000000794d */ /* 0x000fea0003800000 */
.L_x_0:
[----:B------:R-:W-:-:S00]  /*0670*/  BRA `(.L_x_0) ;  /* 0xfffffffc00fc7947 */ /* 0x000fc0000383ffff */
[----:B------:R-:W-:-:S00]  /*0680*/  NOP ;  /* 0x0000000000007918 */ /* 0x000fc00000000000 */
[----:B------:R-:W-:-:S00]  /*0690*/  NOP ;  /* 0x0000000000007918 */ /* 0x000fc00000000000 */
[----:B------:R-:W-:-:S00]  /*06a0*/  NOP ;  /* 0x0000000000007918 */ /* 0x000fc00000000000 */
[----:B------:R-:W-:-:S00]  /*06b0*/  NOP ;  /* 0x0000000000007918 */ /* 0x000fc00000000000 */
[----:B------:R-:W-:-:S00]  /*06c0*/  NOP ;  /* 0x0000000000007918 */ /* 0x000fc00000000000 */
[----:B------:R-:W-:-:S00]  /*06d0*/  NOP ;  /* 0x0000000000007918 */ /* 0x000fc00000000000 */
[----:B------:R-:W-:-:S00]  /*06e0*/  NOP ;  /* 0x0000000000007918 */ /* 0x000fc00000000000 */
[----:B------:R-:W-:-:S00]  /*06f0*/  NOP ;  /* 0x0000000000007918 */ /* 0x000fc00000000000 */
.L_x_1:


//--------------------- .nv.global.init           --------------------------
	.section	.nv.global.init,"aw",@progbits
.nv.global.init:
	.type		_$_str,@object
	.size		_$_str,(.L_0 - _$_str)
_$_str:
        /*0000*/ 	.byte	0x5f, 0x5f, 0x43, 0x55, 0x44, 0x41, 0x5f, 0x46, 0x54, 0x5a, 0x00
.L_0:


//--------------------- .nv.shared.triton_per_fused__native_batch_norm_legit_convolution_18 --------------------------
	.section	.nv.shared.triton_per_fused__native_batch_norm_legit_convolution_18,"aw",@nobits
	.sectionflags	@""
	.align	16
	.zero		1024


//--------------------- .nv.constant0.triton_per_fused__native_batch_norm_legit_convolution_18 --------------------------
	.section	.nv.constant0.triton_per_fused__native_batch_norm_legit_convolution_18,"a",@progbits
	.sectionflags	@""
	.align	4
.nv.constant0.triton_per_fused__native_batch_norm_legit_convolution_18:
	.zero		568
